//
// Generated by NVIDIA NVVM Compiler
//
// Compiler Build ID: CL-36424714
// Cuda compilation tools, release 13.0, V13.0.88
// Based on NVVM 20.0.0
//

.version 9.0
.target sm_100
.address_size 64

	// .globl	_Z23adaptiveThresholdKernelPKhPhiiii

.visible .entry _Z23adaptiveThresholdKernelPKhPhiiii(
	.param .u64 .ptr .align 1 _Z23adaptiveThresholdKernelPKhPhiiii_param_0,
	.param .u64 .ptr .align 1 _Z23adaptiveThresholdKernelPKhPhiiii_param_1,
	.param .u32 _Z23adaptiveThresholdKernelPKhPhiiii_param_2,
	.param .u32 _Z23adaptiveThresholdKernelPKhPhiiii_param_3,
	.param .u32 _Z23adaptiveThresholdKernelPKhPhiiii_param_4,
	.param .u32 _Z23adaptiveThresholdKernelPKhPhiiii_param_5
)
{
	.reg .pred 	%p<95>;
	.reg .b16 	%rs<2>;
	.reg .b32 	%r<273>;
	.reg .b64 	%rd<39>;

	ld.param.u64 	%rd3, [_Z23adaptiveThresholdKernelPKhPhiiii_param_0];
	ld.param.u32 	%r144, [_Z23adaptiveThresholdKernelPKhPhiiii_param_2];
	ld.param.u32 	%r148, [_Z23adaptiveThresholdKernelPKhPhiiii_param_3];
	ld.param.u32 	%r146, [_Z23adaptiveThresholdKernelPKhPhiiii_param_4];
	cvta.to.global.u64 	%rd1, %rd3;
	mov.u32 	%r149, %ctaid.x;
	mov.u32 	%r150, %ntid.x;
	mov.u32 	%r151, %tid.x;
	mad.lo.s32 	%r1, %r149, %r150, %r151;
	mov.u32 	%r152, %ctaid.y;
	mov.u32 	%r153, %ntid.y;
	mov.u32 	%r154, %tid.y;
	mad.lo.s32 	%r155, %r152, %r153, %r154;
	setp.ge.s32 	%p2, %r1, %r144;
	setp.ge.s32 	%p3, %r155, %r148;
	or.pred  	%p4, %p2, %p3;
	@%p4 bra 	$L__BB0_47;
	shr.u32 	%r157, %r146, 31;
	add.s32 	%r158, %r146, %r157;
	shr.s32 	%r3, %r158, 1;
	neg.s32 	%r4, %r3;
	setp.lt.s32 	%p5, %r146, -1;
	@%p5 bra 	$L__BB0_46;
	abs.s32 	%r5, %r3;
	add.s32 	%r6, %r3, %r5;
	add.s32 	%r160, %r6, 1;
	and.b32  	%r7, %r160, 7;
	sub.s32 	%r8, 3, %r3;
	sub.s32 	%r11, %r155, %r3;
	mul.lo.s32 	%r161, %r144, %r11;
	add.s32 	%r162, %r161, %r144;
	add.s32 	%r9, %r1, %r162;
	shl.b32 	%r10, %r144, 3;
	add.s32 	%r163, %r11, 2;
	mad.lo.s32 	%r12, %r144, %r163, %r1;
	add.s32 	%r164, %r11, 3;
	mad.lo.s32 	%r13, %r144, %r164, %r1;
	add.s32 	%r165, %r11, 4;
	mad.lo.s32 	%r14, %r144, %r165, %r1;
	add.s32 	%r166, %r11, 5;
	mad.lo.s32 	%r15, %r144, %r166, %r1;
	add.s32 	%r167, %r11, 6;
	mad.lo.s32 	%r16, %r144, %r167, %r1;
	add.s32 	%r168, %r11, 7;
	mad.lo.s32 	%r17, %r144, %r168, %r1;
	add.s32 	%r18, %r1, %r161;
	mov.b32 	%r271, 0;
	mov.u32 	%r211, %r4;
	mov.u32 	%r270, %r271;
$L__BB0_3:
	mov.u32 	%r19, %r211;
	setp.lt.u32 	%p6, %r6, 7;
	add.s32 	%r22, %r19, %r1;
	setp.gt.s32 	%p7, %r22, -1;
	setp.lt.s32 	%p8, %r22, %r144;
	and.pred  	%p1, %p7, %p8;
	mov.u32 	%r258, %r4;
	@%p6 bra 	$L__BB0_23;
	add.s32 	%r170, %r6, 1;
	and.b32  	%r171, %r170, -8;
	neg.s32 	%r223, %r171;
	add.s32 	%r222, %r9, %r19;
	add.s32 	%r220, %r12, %r19;
	add.s32 	%r219, %r13, %r19;
	add.s32 	%r218, %r14, %r19;
	add.s32 	%r217, %r15, %r19;
	add.s32 	%r216, %r16, %r19;
	add.s32 	%r215, %r17, %r19;
	add.s32 	%r214, %r18, %r19;
	mov.u32 	%r221, %r11;
	mov.u32 	%r224, %r8;
$L__BB0_5:
	.pragma "nounroll";
	setp.gt.s32 	%p9, %r221, -1;
	setp.lt.s32 	%p10, %r221, %r148;
	and.pred  	%p11, %p9, %p10;
	and.pred  	%p12, %p1, %p11;
	not.pred 	%p13, %p12;
	@%p13 bra 	$L__BB0_7;
	cvt.s64.s32 	%rd4, %r214;
	add.s64 	%rd5, %rd1, %rd4;
	ld.global.u8 	%r172, [%rd5];
	add.s32 	%r270, %r270, %r172;
	add.s32 	%r271, %r271, 1;
$L__BB0_7:
	add.s32 	%r173, %r221, 1;
	setp.gt.s32 	%p14, %r173, -1;
	setp.lt.s32 	%p15, %r173, %r148;
	and.pred  	%p16, %p14, %p15;
	and.pred  	%p17, %p1, %p16;
	not.pred 	%p18, %p17;
	@%p18 bra 	$L__BB0_9;
	cvt.s64.s32 	%rd6, %r222;
	add.s64 	%rd7, %rd1, %rd6;
	ld.global.u8 	%r174, [%rd7];
	add.s32 	%r270, %r270, %r174;
	add.s32 	%r271, %r271, 1;
$L__BB0_9:
	add.s32 	%r175, %r221, 2;
	setp.gt.s32 	%p19, %r175, -1;
	setp.lt.s32 	%p20, %r175, %r148;
	and.pred  	%p21, %p19, %p20;
	and.pred  	%p22, %p1, %p21;
	not.pred 	%p23, %p22;
	@%p23 bra 	$L__BB0_11;
	cvt.s64.s32 	%rd8, %r220;
	add.s64 	%rd9, %rd1, %rd8;
	ld.global.u8 	%r176, [%rd9];
	add.s32 	%r270, %r270, %r176;
	add.s32 	%r271, %r271, 1;
$L__BB0_11:
	add.s32 	%r177, %r221, 3;
	setp.gt.s32 	%p24, %r177, -1;
	setp.lt.s32 	%p25, %r177, %r148;
	and.pred  	%p26, %p24, %p25;
	and.pred  	%p27, %p1, %p26;
	not.pred 	%p28, %p27;
	@%p28 bra 	$L__BB0_13;
	cvt.s64.s32 	%rd10, %r219;
	add.s64 	%rd11, %rd1, %rd10;
	ld.global.u8 	%r178, [%rd11];
	add.s32 	%r270, %r270, %r178;
	add.s32 	%r271, %r271, 1;
$L__BB0_13:
	add.s32 	%r179, %r221, 4;
	setp.gt.s32 	%p29, %r179, -1;
	setp.lt.s32 	%p30, %r179, %r148;
	and.pred  	%p31, %p29, %p30;
	and.pred  	%p32, %p1, %p31;
	not.pred 	%p33, %p32;
	@%p33 bra 	$L__BB0_15;
	cvt.s64.s32 	%rd12, %r218;
	add.s64 	%rd13, %rd1, %rd12;
	ld.global.u8 	%r180, [%rd13];
	add.s32 	%r270, %r270, %r180;
	add.s32 	%r271, %r271, 1;
$L__BB0_15:
	add.s32 	%r181, %r221, 5;
	setp.gt.s32 	%p34, %r181, -1;
	setp.lt.s32 	%p35, %r181, %r148;
	and.pred  	%p36, %p34, %p35;
	and.pred  	%p37, %p1, %p36;
	not.pred 	%p38, %p37;
	@%p38 bra 	$L__BB0_17;
	cvt.s64.s32 	%rd14, %r217;
	add.s64 	%rd15, %rd1, %rd14;
	ld.global.u8 	%r182, [%rd15];
	add.s32 	%r270, %r270, %r182;
	add.s32 	%r271, %r271, 1;
$L__BB0_17:
	add.s32 	%r183, %r221, 6;
	setp.gt.s32 	%p39, %r183, -1;
	setp.lt.s32 	%p40, %r183, %r148;
	and.pred  	%p41, %p39, %p40;
	and.pred  	%p42, %p1, %p41;
	not.pred 	%p43, %p42;
	@%p43 bra 	$L__BB0_19;
	cvt.s64.s32 	%rd16, %r216;
	add.s64 	%rd17, %rd1, %rd16;
	ld.global.u8 	%r184, [%rd17];
	add.s32 	%r270, %r270, %r184;
	add.s32 	%r271, %r271, 1;
$L__BB0_19:
	add.s32 	%r185, %r221, 7;
	setp.gt.s32 	%p44, %r185, -1;
	setp.lt.s32 	%p45, %r185, %r148;
	and.pred  	%p46, %p44, %p45;
	and.pred  	%p47, %p1, %p46;
	not.pred 	%p48, %p47;
	@%p48 bra 	$L__BB0_21;
	cvt.s64.s32 	%rd18, %r215;
	add.s64 	%rd19, %rd1, %rd18;
	ld.global.u8 	%r186, [%rd19];
	add.s32 	%r270, %r270, %r186;
	add.s32 	%r271, %r271, 1;
$L__BB0_21:
	add.s32 	%r224, %r224, 8;
	add.s32 	%r223, %r223, 8;
	add.s32 	%r222, %r222, %r10;
	add.s32 	%r221, %r221, 8;
	add.s32 	%r220, %r220, %r10;
	add.s32 	%r219, %r219, %r10;
	add.s32 	%r218, %r218, %r10;
	add.s32 	%r217, %r217, %r10;
	add.s32 	%r216, %r216, %r10;
	add.s32 	%r215, %r215, %r10;
	add.s32 	%r214, %r214, %r10;
	setp.ne.s32 	%p49, %r223, 0;
	@%p49 bra 	$L__BB0_5;
	add.s32 	%r258, %r224, -3;
$L__BB0_23:
	setp.eq.s32 	%p50, %r7, 0;
	@%p50 bra 	$L__BB0_44;
	add.s32 	%r188, %r7, -1;
	setp.lt.u32 	%p51, %r188, 3;
	@%p51 bra 	$L__BB0_34;
	add.s32 	%r94, %r258, %r155;
	setp.gt.s32 	%p52, %r94, -1;
	setp.lt.s32 	%p53, %r94, %r148;
	and.pred  	%p54, %p52, %p53;
	and.pred  	%p56, %p1, %p54;
	not.pred 	%p57, %p56;
	@%p57 bra 	$L__BB0_27;
	mad.lo.s32 	%r189, %r94, %r144, %r22;
	cvt.s64.s32 	%rd20, %r189;
	add.s64 	%rd21, %rd1, %rd20;
	ld.global.u8 	%r190, [%rd21];
	add.s32 	%r270, %r270, %r190;
	add.s32 	%r271, %r271, 1;
$L__BB0_27:
	add.s32 	%r99, %r94, 1;
	setp.gt.s32 	%p58, %r99, -1;
	setp.lt.s32 	%p59, %r99, %r148;
	and.pred  	%p60, %p58, %p59;
	and.pred  	%p61, %p1, %p60;
	not.pred 	%p62, %p61;
	@%p62 bra 	$L__BB0_29;
	mad.lo.s32 	%r191, %r99, %r144, %r22;
	cvt.s64.s32 	%rd22, %r191;
	add.s64 	%rd23, %rd1, %rd22;
	ld.global.u8 	%r192, [%rd23];
	add.s32 	%r270, %r270, %r192;
	add.s32 	%r271, %r271, 1;
$L__BB0_29:
	add.s32 	%r104, %r94, 2;
	setp.gt.s32 	%p63, %r104, -1;
	setp.lt.s32 	%p64, %r104, %r148;
	and.pred  	%p65, %p63, %p64;
	and.pred  	%p66, %p1, %p65;
	not.pred 	%p67, %p66;
	@%p67 bra 	$L__BB0_31;
	mad.lo.s32 	%r193, %r104, %r144, %r22;
	cvt.s64.s32 	%rd24, %r193;
	add.s64 	%rd25, %rd1, %rd24;
	ld.global.u8 	%r194, [%rd25];
	add.s32 	%r270, %r270, %r194;
	add.s32 	%r271, %r271, 1;
$L__BB0_31:
	add.s32 	%r109, %r94, 3;
	setp.gt.s32 	%p68, %r109, -1;
	setp.lt.s32 	%p69, %r109, %r148;
	and.pred  	%p70, %p68, %p69;
	and.pred  	%p71, %p1, %p70;
	not.pred 	%p72, %p71;
	@%p72 bra 	$L__BB0_33;
	mad.lo.s32 	%r195, %r109, %r144, %r22;
	cvt.s64.s32 	%rd26, %r195;
	add.s64 	%rd27, %rd1, %rd26;
	ld.global.u8 	%r196, [%rd27];
	add.s32 	%r270, %r270, %r196;
	add.s32 	%r271, %r271, 1;
$L__BB0_33:
	add.s32 	%r258, %r258, 4;
$L__BB0_34:
	add.s32 	%r199, %r6, 1;
	and.b32  	%r198, %r199, 3;
	setp.eq.s32 	%p73, %r198, 0;
	@%p73 bra 	$L__BB0_44;
	setp.eq.s32 	%p74, %r198, 1;
	@%p74 bra 	$L__BB0_41;
	add.s32 	%r120, %r258, %r155;
	setp.gt.s32 	%p75, %r120, -1;
	setp.lt.s32 	%p76, %r120, %r148;
	and.pred  	%p77, %p75, %p76;
	and.pred  	%p79, %p1, %p77;
	not.pred 	%p80, %p79;
	@%p80 bra 	$L__BB0_38;
	mad.lo.s32 	%r200, %r120, %r144, %r22;
	cvt.s64.s32 	%rd28, %r200;
	add.s64 	%rd29, %rd1, %rd28;
	ld.global.u8 	%r201, [%rd29];
	add.s32 	%r270, %r270, %r201;
	add.s32 	%r271, %r271, 1;
$L__BB0_38:
	add.s32 	%r125, %r120, 1;
	setp.gt.s32 	%p81, %r125, -1;
	setp.lt.s32 	%p82, %r125, %r148;
	and.pred  	%p83, %p81, %p82;
	and.pred  	%p84, %p1, %p83;
	not.pred 	%p85, %p84;
	@%p85 bra 	$L__BB0_40;
	mad.lo.s32 	%r202, %r125, %r144, %r22;
	cvt.s64.s32 	%rd30, %r202;
	add.s64 	%rd31, %rd1, %rd30;
	ld.global.u8 	%r203, [%rd31];
	add.s32 	%r270, %r270, %r203;
	add.s32 	%r271, %r271, 1;
$L__BB0_40:
	add.s32 	%r258, %r258, 2;
$L__BB0_41:
	and.b32  	%r204, %r6, 1;
	setp.eq.b32 	%p86, %r204, 1;
	@%p86 bra 	$L__BB0_44;
	add.s32 	%r136, %r258, %r155;
	setp.gt.s32 	%p87, %r136, -1;
	setp.lt.s32 	%p88, %r136, %r148;
	and.pred  	%p89, %p87, %p88;
	and.pred  	%p91, %p1, %p89;
	not.pred 	%p92, %p91;
	@%p92 bra 	$L__BB0_44;
	mad.lo.s32 	%r205, %r136, %r144, %r22;
	cvt.s64.s32 	%rd32, %r205;
	add.s64 	%rd33, %rd1, %rd32;
	ld.global.u8 	%r206, [%rd33];
	add.s32 	%r270, %r270, %r206;
	add.s32 	%r271, %r271, 1;
$L__BB0_44:
	add.s32 	%r211, %r19, 1;
	setp.ne.s32 	%p93, %r19, %r5;
	@%p93 bra 	$L__BB0_3;
	div.s32 	%r272, %r270, %r271;
$L__BB0_46:
	ld.param.u32 	%r210, [_Z23adaptiveThresholdKernelPKhPhiiii_param_5];
	ld.param.u64 	%rd38, [_Z23adaptiveThresholdKernelPKhPhiiii_param_1];
	sub.s32 	%r207, %r272, %r210;
	mad.lo.s32 	%r208, %r144, %r155, %r1;
	cvt.s64.s32 	%rd34, %r208;
	add.s64 	%rd35, %rd1, %rd34;
	ld.global.u8 	%r209, [%rd35];
	setp.lt.s32 	%p94, %r207, %r209;
	selp.s16 	%rs1, -1, 0, %p94;
	cvta.to.global.u64 	%rd36, %rd38;
	add.s64 	%rd37, %rd36, %rd34;
	st.global.u8 	[%rd37], %rs1;
$L__BB0_47:
	ret;

}


// ===== COMPILED SASS (sm_100) =====

	.target	sm_100

	.elftype	@"ET_EXEC"


//--------------------- .note.nv.tkinfo           --------------------------
	.section	.note.nv.tkinfo,"",@"SHT_NOTE"
	.sectionflags	@"SHF_NOTE_NV_TKINFO"
	.tkinfo
        /*0018*/ 	.word	0x00000002
        /*0030*/ 	.string	""
        /*0030*/ 	.string	"ptxas"
        /*0030*/ 	.string	"Cuda compilation tools, release 13.0, V13.0.88"
        /*0030*/ 	.string	"Build cuda_13.0.r13.0/compiler.36424714_0"
        /*0030*/ 	.string	"-arch sm_100 -m 64 "



//--------------------- .note.nv.cuinfo           --------------------------
	.section	.note.nv.cuinfo,"",@"SHT_NOTE"
	.sectionflags	@"SHF_NOTE_NV_CUINFO"
        /*0018*/ 	.short	0x0002
        /*001a*/ 	.short	0x0064
        /*001c*/ 	.short	0x0082
	.zero		2


//--------------------- .nv.info                  --------------------------
	.section	.nv.info,"",@"SHT_CUDA_INFO"
	.align	4


	//----- nvinfo : EIATTR_REGCOUNT
	.align		4
        /*0000*/ 	.byte	0x04, 0x2f
        /*0002*/ 	.short	(.L_1 - .L_0)
	.align		4
.L_0:
        /*0004*/ 	.word	index@(_Z23adaptiveThresholdKernelPKhPhiiii)
        /*0008*/ 	.word	0x00000022


	//----- nvinfo : EIATTR_FRAME_SIZE
	.align		4
.L_1:
        /*000c*/ 	.byte	0x04, 0x11
        /*000e*/ 	.short	(.L_3 - .L_2)
	.align		4
.L_2:
        /*0010*/ 	.word	index@(_Z23adaptiveThresholdKernelPKhPhiiii)
        /*0014*/ 	.word	0x00000000


	//----- nvinfo : EIATTR_MIN_STACK_SIZE
	.align		4
.L_3:
        /*0018*/ 	.byte	0x04, 0x12
        /*001a*/ 	.short	(.L_5 - .L_4)
	.align		4
.L_4:
        /*001c*/ 	.word	index@(_Z23adaptiveThresholdKernelPKhPhiiii)
        /*0020*/ 	.word	0x00000000
.L_5:


//--------------------- .nv.compat                --------------------------
	.section	.nv.compat,"",@"SHT_CUDA_COMPAT_INFO"
	.align	4
        /*0000*/ 	.byte	0x02, 0x09, 0x00, 0x00, 0x02, 0x02, 0x01, 0x00, 0x02, 0x05, 0x05, 0x00, 0x03, 0x07, 0x01, 0x01
        /*0010*/ 	.byte	0x02, 0x03, 0x00, 0x00, 0x02, 0x06, 0x01, 0x00, 0x04, 0x0b, 0x08, 0x00, 0x09, 0x00, 0x00, 0x00
        /*0020*/ 	.byte	0x00, 0x00, 0x00, 0x00


//--------------------- .nv.info._Z23adaptiveThresholdKernelPKhPhiiii --------------------------
	.section	.nv.info._Z23adaptiveThresholdKernelPKhPhiiii,"",@"SHT_CUDA_INFO"
	.sectionflags	@""
	.align	4


	//----- nvinfo : EIATTR_CUDA_API_VERSION
	.align		4
        /*0000*/ 	.byte	0x04, 0x37
        /*0002*/ 	.short	(.L_7 - .L_6)
.L_6:
        /*0004*/ 	.word	0x00000082


	//----- nvinfo : EIATTR_KPARAM_INFO
	.align		4
.L_7:
        /*0008*/ 	.byte	0x04, 0x17
        /*000a*/ 	.short	(.L_9 - .L_8)
.L_8:
        /*000c*/ 	.word	0x00000000
        /*0010*/ 	.short	0x0005
        /*0012*/ 	.short	0x001c
        /*0014*/ 	.byte	0x00, 0xf0, 0x11, 0x00


	//----- nvinfo : EIATTR_KPARAM_INFO
	.align		4
.L_9:
        /*0018*/ 	.byte	0x04, 0x17
        /*001a*/ 	.short	(.L_11 - .L_10)
.L_10:
        /*001c*/ 	.word	0x00000000
        /*0020*/ 	.short	0x0004
        /*0022*/ 	.short	0x0018
        /*0024*/ 	.byte	0x00, 0xf0, 0x11, 0x00


	//----- nvinfo : EIATTR_KPARAM_INFO
	.align		4
.L_11:
        /*0028*/ 	.byte	0x04, 0x17
        /*002a*/ 	.short	(.L_13 - .L_12)
.L_12:
        /*002c*/ 	.word	0x00000000
        /*0030*/ 	.short	0x0003
        /*0032*/ 	.short	0x0014
        /*0034*/ 	.byte	0x00, 0xf0, 0x11, 0x00


	//----- nvinfo : EIATTR_KPARAM_INFO
	.align		4
.L_13:
        /*0038*/ 	.byte	0x04, 0x17
        /*003a*/ 	.short	(.L_15 - .L_14)
.L_14:
        /*003c*/ 	.word	0x00000000
        /*0040*/ 	.short	0x0002
        /*0042*/ 	.short	0x0010
        /*0044*/ 	.byte	0x00, 0xf0, 0x11, 0x00


	//----- nvinfo : EIATTR_KPARAM_INFO
	.align		4
.L_15:
        /*0048*/ 	.byte	0x04, 0x17
        /*004a*/ 	.short	(.L_17 - .L_16)
.L_16:
        /*004c*/ 	.word	0x00000000
        /*0050*/ 	.short	0x0001
        /*0052*/ 	.short	0x0008
        /*0054*/ 	.byte	0x00, 0xf5, 0x21, 0x00


	//----- nvinfo : EIATTR_KPARAM_INFO
	.align		4
.L_17:
        /*0058*/ 	.byte	0x04, 0x17
        /*005a*/ 	.short	(.L_19 - .L_18)
.L_18:
        /*005c*/ 	.word	0x00000000
        /*0060*/ 	.short	0x0000
        /*0062*/ 	.short	0x0000
        /*0064*/ 	.byte	0x00, 0xf5, 0x21, 0x00


	//----- nvinfo : EIATTR_SPARSE_MMA_MASK
	.align		4
.L_19:
        /*0068*/ 	.byte	0x03, 0x50
        /*006a*/ 	.short	0x0000


	//----- nvinfo : EIATTR_MAXREG_COUNT
	.align		4
        /*006c*/ 	.byte	0x03, 0x1b
        /*006e*/ 	.short	0x00ff


	//----- nvinfo : EIATTR_MERCURY_ISA_VERSION
	.align		4
        /*0070*/ 	.byte	0x03, 0x5f
        /*0072*/ 	.short	0x0101


	//----- nvinfo : EIATTR_VRC_CTA_INIT_COUNT
	.align		4
        /*0074*/ 	.byte	0x02, 0x4a
	.zero		1
	.zero		1


	//----- nvinfo : EIATTR_EXIT_INSTR_OFFSETS
	.align		4
        /*0078*/ 	.byte	0x04, 0x1c
        /*007a*/ 	.short	(.L_21 - .L_20)


	//   ....[0]....
.L_20:
        /*007c*/ 	.word	0x000000d0


	//   ....[1]....
        /*0080*/ 	.word	0x000013e0


	//----- nvinfo : EIATTR_CRS_STACK_SIZE
	.align		4
.L_21:
        /*0084*/ 	.byte	0x04, 0x1e
        /*0086*/ 	.short	(.L_23 - .L_22)
.L_22:
        /*0088*/ 	.word	0x00000000


	//----- nvinfo : EIATTR_CBANK_PARAM_SIZE
	.align		4
.L_23:
        /*008c*/ 	.byte	0x03, 0x19
        /*008e*/ 	.short	0x0020


	//----- nvinfo : EIATTR_PARAM_CBANK
	.align		4
        /*0090*/ 	.byte	0x04, 0x0a
        /*0092*/ 	.short	(.L_25 - .L_24)
	.align		4
.L_24:
        /*0094*/ 	.word	index@(.nv.constant0._Z23adaptiveThresholdKernelPKhPhiiii)
        /*0098*/ 	.short	0x0380
        /*009a*/ 	.short	0x0020


	//----- nvinfo : EIATTR_SW_WAR
	.align		4
.L_25:
        /*009c*/ 	.byte	0x04, 0x36
        /*009e*/ 	.short	(.L_27 - .L_26)
.L_26:
        /*00a0*/ 	.word	0x00000008
.L_27:


//--------------------- .nv.callgraph             --------------------------
	.section	.nv.callgraph,"",@"SHT_CUDA_CALLGRAPH"
	.align	4
	.sectionentsize	8
	.align		4
        /*0000*/ 	.word	0x00000000
	.align		4
        /*0004*/ 	.word	0xffffffff
	.align		4
        /*0008*/ 	.word	0x00000000
	.align		4
        /*000c*/ 	.word	0xfffffffe
	.align		4
        /*0010*/ 	.word	0x00000000
	.align		4
        /*0014*/ 	.word	0xfffffffd
	.align		4
        /*0018*/ 	.word	0x00000000
	.align		4
        /*001c*/ 	.word	0xfffffffc


//--------------------- .text._Z23adaptiveThresholdKernelPKhPhiiii --------------------------
	.section	.text._Z23adaptiveThresholdKernelPKhPhiiii,"ax",@progbits
	.align	128
        .global         _Z23adaptiveThresholdKernelPKhPhiiii
        .type           _Z23adaptiveThresholdKernelPKhPhiiii,@function
        .size           _Z23adaptiveThresholdKernelPKhPhiiii,(.L_x_9 - _Z23adaptiveThresholdKernelPKhPhiiii)
        .other          _Z23adaptiveThresholdKernelPKhPhiiii,@"STO_CUDA_ENTRY STV_DEFAULT"
_Z23adaptiveThresholdKernelPKhPhiiii:
.text._Z23adaptiveThresholdKernelPKhPhiiii:
[----:B------:R-:W-:Y:S01]  /*0000*/  LDC R1, c[0x0][0x37c] ;  /* 0x0000df00ff017b82 */ /* 0x000fe20000000800 */
[----:B------:R-:W0:Y:S07]  /*0010*/  S2R R3, SR_TID.Y ;  /* 0x0000000000037919 */ /* 0x000e2e0000002200 */
[----:B------:R-:W1:Y:S01]  /*0020*/  LDC R25, c[0x0][0x360] ;  /* 0x0000d800ff197b82 */ /* 0x000e620000000800 */
[----:B------:R-:W2:Y:S01]  /*0030*/  LDCU.64 UR6, c[0x0][0x390] ;  /* 0x00007200ff0677ac */ /* 0x000ea20008000a00 */
[----:B------:R-:W1:Y:S06]  /*0040*/  S2R R0, SR_TID.X ;  /* 0x0000000000007919 */ /* 0x000e6c0000002100 */
[----:B------:R-:W0:Y:S08]  /*0050*/  S2UR UR5, SR_CTAID.Y ;  /* 0x00000000000579c3 */ /* 0x000e300000002600 */
[----:B------:R-:W0:Y:S01]  /*0060*/  LDC R24, c[0x0][0x364] ;  /* 0x0000d900ff187b82 */ /* 0x000e220000000800 */
[----:B--2---:R-:W-:-:S07]  /*0070*/  IMAD.U32 R14, RZ, RZ, UR6 ;  /* 0x00000006ff0e7e24 */ /* 0x004fce000f8e00ff */
[----:B------:R-:W1:Y:S01]  /*0080*/  S2UR UR4, SR_CTAID.X ;  /* 0x00000000000479c3 */ /* 0x000e620000002500 */
[----:B0-----:R-:W-:-:S05]  /*0090*/  IMAD R24, R24, UR5, R3 ;  /* 0x0000000518187c24 */ /* 0x001fca000f8e0203 */
[----:B------:R-:W-:Y:S01]  /*00a0*/  ISETP.GE.AND P0, PT, R24, UR7, PT ;  /* 0x0000000718007c0c */ /* 0x000fe2000bf06270 */
[----:B-1----:R-:W-:-:S05]  /*00b0*/  IMAD R25, R25, UR4, R0 ;  /* 0x0000000419197c24 */ /* 0x002fca000f8e0200 */
[----:B------:R-:W-:-:S13]  /*00c0*/  ISETP.GE.OR P0, PT, R25, R14, P0 ;  /* 0x0000000e1900720c */ /* 0x000fda0000706670 */
[----:B------:R-:W-:Y:S05]  /*00d0*/  @P0 EXIT ;  /* 0x000000000000094d */ /* 0x000fea0003800000 */
[----:B------:R-:W0:Y:S01]  /*00e0*/  LDCU UR5, c[0x0][0x398] ;  /* 0x00007300ff0577ac */ /* 0x000e220008000800 */
[----:B------:R-:W1:Y:S01]  /*00f0*/  LDCU.64 UR6, c[0x0][0x358] ;  /* 0x00006b00ff0677ac */ /* 0x000e620008000a00 */
[----:B0-----:R-:W-:Y:S02]  /*0100*/  UISETP.GE.AND UP0, UPT, UR5, -0x1, UPT ;  /* 0xffffffff0500788c */ /* 0x001fe4000bf06270 */
[----:B------:R-:W-:-:S07]  /*0110*/  ULEA.HI UR4, UR5, UR5, URZ, 0x1 ;  /* 0x0000000505047291 */ /* 0x000fce000f8f08ff */
[----:B-1----:R-:W-:Y:S05]  /*0120*/  BRA.U !UP0, `(.L_x_0) ;  /* 0x0000001108787547 */ /* 0x002fea000b800000 */
[----:B------:R-:W-:Y:S01]  /*0130*/  USHF.R.S32.HI UR4, URZ, 0x1, UR4 ;  /* 0x00000001ff047899 */ /* 0x000fe20008011404 */
[----:B------:R-:W-:Y:S02]  /*0140*/  IMAD.MOV.U32 R0, RZ, RZ, RZ ;  /* 0x000000ffff007224 */ /* 0x000fe400078e00ff */
[----:B------:R-:W-:-:S03]  /*0150*/  IMAD.MOV.U32 R2, RZ, RZ, RZ ;  /* 0x000000ffff027224 */ /* 0x000fc600078e00ff */
[----:B------:R-:W-:Y:S01]  /*0160*/  VIADD R3, R24, -UR4 ;  /* 0x8000000418037c36 */ /* 0x000fe20008000000 */
[----:B------:R-:W-:-:S03]  /*0170*/  UIADD3 UR4, UPT, UPT, -UR4, URZ, URZ ;  /* 0x000000ff04047290 */ /* 0x000fc6000fffe1ff */
[C---:B------:R-:W-:Y:S02]  /*0180*/  IMAD R4, R3.reuse, R14, R14 ;  /* 0x0000000e03047224 */ /* 0x040fe400078e020e */
[C---:B------:R-:W-:Y:S02]  /*0190*/  VIADD R22, R3.reuse, 0x2 ;  /* 0x0000000203167836 */ /* 0x040fe40000000000 */
[C---:B------:R-:W-:Y:S02]  /*01a0*/  VIADD R21, R3.reuse, 0x3 ;  /* 0x0000000303157836 */ /* 0x040fe40000000000 */
[C---:B------:R-:W-:Y:S02]  /*01b0*/  VIADD R20, R3.reuse, 0x4 ;  /* 0x0000000403147836 */ /* 0x040fe40000000000 */
[C---:B------:R-:W-:Y:S02]  /*01c0*/  VIADD R19, R3.reuse, 0x5 ;  /* 0x0000000503137836 */ /* 0x040fe40000000000 */
[----:B------:R-:W-:-:S02]  /*01d0*/  VIADD R18, R3, 0x6 ;  /* 0x0000000603127836 */ /* 0x000fc40000000000 */
[C---:B------:R-:W-:Y:S02]  /*01e0*/  VIADD R17, R3.reuse, 0x7 ;  /* 0x0000000703117836 */ /* 0x040fe40000000000 */
[-CC-:B------:R-:W-:Y:S02]  /*01f0*/  IMAD R16, R3, R14.reuse, R25.reuse ;  /* 0x0000000e03107224 */ /* 0x180fe400078e0219 */
[-CC-:B------:R-:W-:Y:S02]  /*0200*/  IMAD R22, R22, R14.reuse, R25.reuse ;  /* 0x0000000e16167224 */ /* 0x180fe400078e0219 */
[-CC-:B------:R-:W-:Y:S02]  /*0210*/  IMAD R21, R21, R14.reuse, R25.reuse ;  /* 0x0000000e15157224 */ /* 0x180fe400078e0219 */
[-CC-:B------:R-:W-:Y:S02]  /*0220*/  IMAD R20, R20, R14.reuse, R25.reuse ;  /* 0x0000000e14147224 */ /* 0x180fe400078e0219 */
[----:B------:R-:W-:-:S02]  /*0230*/  IMAD R19, R19, R14, R25 ;  /* 0x0000000e13137224 */ /* 0x000fc400078e0219 */
[-CC-:B------:R-:W-:Y:S02]  /*0240*/  IMAD R18, R18, R14.reuse, R25.reuse ;  /* 0x0000000e12127224 */ /* 0x180fe400078e0219 */
[----:B------:R-:W-:Y:S02]  /*0250*/  IMAD R17, R17, R14, R25 ;  /* 0x0000000e11117224 */ /* 0x000fe400078e0219 */
[----:B------:R-:W-:-:S07]  /*0260*/  IMAD.IADD R23, R25, 0x1, R4 ;  /* 0x0000000119177824 */ /* 0x000fce00078e0204 */
.L_x_7:
[----:B------:R-:W0:Y:S08]  /*0270*/  LDC R3, c[0x0][0x398] ;  /* 0x0000e600ff037b82 */ /* 0x000e300000000800 */
[----:B------:R-:W1:Y:S01]  /*0280*/  LDC R14, c[0x0][0x390] ;  /* 0x0000e400ff0e7b82 */ /* 0x000e620000000800 */
[----:B0-----:R-:W-:-:S04]  /*0290*/  LEA.HI R3, R3, R3, RZ, 0x1 ;  /* 0x0000000303037211 */ /* 0x001fc800078f08ff */
[----:B------:R-:W-:Y:S01]  /*02a0*/  SHF.R.S32.HI R5, RZ, 0x1, R3 ;  /* 0x00000001ff057819 */ /* 0x000fe20000011403 */
[----:B------:R-:W-:-:S03]  /*02b0*/  VIADD R3, R25, UR4 ;  /* 0x0000000419037c36 */ /* 0x000fc60008000000 */
[----:B------:R-:W-:Y:S01]  /*02c0*/  IABS R4, R5 ;  /* 0x0000000500047213 */ /* 0x000fe20000000000 */
[----:B------:R-:W-:Y:S01]  /*02d0*/  IMAD.MOV R10, RZ, RZ, -R5 ;  /* 0x000000ffff0a7224 */ /* 0x000fe200078e0a05 */
[----:B-1----:R-:W-:-:S03]  /*02e0*/  ISETP.GE.AND P0, PT, R3, R14, PT ;  /* 0x0000000e0300720c */ /* 0x002fc60003f06270 */
[----:B------:R-:W-:Y:S01]  /*02f0*/  IMAD.IADD R4, R5, 0x1, R4 ;  /* 0x0000000105047824 */ /* 0x000fe200078e0204 */
[----:B------:R-:W-:-:S04]  /*0300*/  ISETP.GT.AND P0, PT, R3, -0x1, !P0 ;  /* 0xffffffff0300780c */ /* 0x000fc80004704270 */
[----:B------:R-:W-:-:S13]  /*0310*/  ISETP.GE.U32.AND P1, PT, R4, 0x7, PT ;  /* 0x000000070400780c */ /* 0x000fda0003f26070 */
[----:B------:R-:W-:Y:S05]  /*0320*/  @!P1 BRA `(.L_x_1) ;  /* 0x0000000400d89947 */ /* 0x000fea0003800000 */
[----:B------:R-:W-:Y:S01]  /*0330*/  VIADD R13, R4, 0x1 ;  /* 0x00000001040d7836 */ /* 0x000fe20000000000 */
[----:B------:R-:W-:Y:S01]  /*0340*/  IADD3 R4, PT, PT, -R5, 0x3, RZ ;  /* 0x0000000305047810 */ /* 0x000fe20007ffe1ff */
[----:B------:R-:W-:Y:S01]  /*0350*/  IMAD.IADD R3, R24, 0x1, -R5 ;  /* 0x0000000118037824 */ /* 0x000fe200078e0a05 */
[----:B------:R-:W0:Y:S01]  /*0360*/  LDCU UR5, c[0x0][0x394] ;  /* 0x00007280ff0577ac */ /* 0x000e220008000800 */
[----:B------:R-:W-:Y:S01]  /*0370*/  VIADD R5, R23, UR4 ;  /* 0x0000000417057c36 */ /* 0x000fe20008000000 */
[----:B------:R-:W-:Y:S01]  /*0380*/  LOP3.LUT R13, R13, 0xfffffff8, RZ, 0xc0, !PT ;  /* 0xfffffff80d0d7812 */ /* 0x000fe200078ec0ff */
[----:B------:R-:W-:Y:S02]  /*0390*/  VIADD R6, R22, UR4 ;  /* 0x0000000416067c36 */ /* 0x000fe40008000000 */
[----:B------:R-:W-:Y:S02]  /*03a0*/  VIADD R7, R21, UR4 ;  /* 0x0000000415077c36 */ /* 0x000fe40008000000 */
[----:B------:R-:W-:-:S02]  /*03b0*/  VIADD R8, R20, UR4 ;  /* 0x0000000414087c36 */ /* 0x000fc40008000000 */
[----:B------:R-:W-:Y:S02]  /*03c0*/  VIADD R9, R19, UR4 ;  /* 0x0000000413097c36 */ /* 0x000fe40008000000 */
[----:B------:R-:W-:Y:S02]  /*03d0*/  VIADD R10, R18, UR4 ;  /* 0x00000004120a7c36 */ /* 0x000fe40008000000 */
[----:B------:R-:W-:Y:S02]  /*03e0*/  VIADD R11, R17, UR4 ;  /* 0x00000004110b7c36 */ /* 0x000fe40008000000 */
[----:B------:R-:W-:Y:S02]  /*03f0*/  VIADD R12, R16, UR4 ;  /* 0x00000004100c7c36 */ /* 0x000fe40008000000 */
[----:B------:R-:W-:-:S07]  /*0400*/  IMAD.MOV R13, RZ, RZ, -R13 ;  /* 0x000000ffff0d7224 */ /* 0x000fce00078e0a0d */
.L_x_2:
[----:B0-----:R-:W-:-:S04]  /*0410*/  ISETP.GE.AND P1, PT, R3, UR5, PT ;  /* 0x0000000503007c0c */ /* 0x001fc8000bf26270 */
[----:B------:R-:W-:-:S04]  /*0420*/  ISETP.GT.AND P1, PT, R3, -0x1, !P1 ;  /* 0xffffffff0300780c */ /* 0x000fc80004f24270 */
[----:B------:R-:W-:Y:S01]  /*0430*/  PLOP3.LUT P2, PT, P0, P1, PT, 0x80, 0x8 ;  /* 0x000000000008781c */ /* 0x000fe20000743070 */
[C---:B------:R-:W-:Y:S02]  /*0440*/  VIADD R28, R3.reuse, 0x1 ;  /* 0x00000001031c7836 */ /* 0x040fe40000000000 */
[----:B------:R-:W-:Y:S01]  /*0450*/  VIADD R30, R3, 0x2 ;  /* 0x00000002031e7836 */ /* 0x000fe20000000000 */
[----:B------:R-:W-:-:S09]  /*0460*/  P2R R26, PR, RZ, 0x4 ;  /* 0x00000004ff1a7803 */ /* 0x000fd20000000000 */
[----:B------:R-:W0:Y:S02]  /*0470*/  @P2 LDC.64 R14, c[0x0][0x380] ;  /* 0x0000e000ff0e2b82 */ /* 0x000e240000000a00 */
[----:B0-----:R-:W-:-:S04]  /*0480*/  @P2 IADD3 R14, P1, PT, R12, R14, RZ ;  /* 0x0000000e0c0e2210 */ /* 0x001fc80007f3e0ff */
[----:B------:R-:W-:Y:S02]  /*0490*/  @P2 LEA.HI.X.SX32 R15, R12, R15, 0x1, P1 ;  /* 0x0000000f0c0f2211 */ /* 0x000fe400008f0eff */
[----:B------:R-:W-:-:S03]  /*04a0*/  ISETP.GE.AND P1, PT, R28, UR5, PT ;  /* 0x000000051c007c0c */ /* 0x000fc6000bf26270 */
[----:B------:R0:W2:Y:S01]  /*04b0*/  @P2 LDG.E.U8 R27, desc[UR6][R14.64] ;  /* 0x000000060e1b2981 */ /* 0x0000a2000c1e1100 */
[----:B------:R-:W-:-:S04]  /*04c0*/  ISETP.GT.AND P1, PT, R28, -0x1, !P1 ;  /* 0xffffffff1c00780c */ /* 0x000fc80004f24270 */
[----:B------:R-:W-:-:S04]  /*04d0*/  PLOP3.LUT P3, PT, P0, P1, PT, 0x80, 0x8 ;  /* 0x000000000008781c */ /* 0x000fc80000763070 */
[----:B------:R-:W-:-:S09]  /*04e0*/  P2R R28, PR, RZ, 0x8 ;  /* 0x00000008ff1c7803 */ /* 0x000fd20000000000 */
[----:B0-----:R-:W0:Y:S02]  /*04f0*/  @P3 LDC.64 R14, c[0x0][0x380] ;  /* 0x0000e000ff0e3b82 */ /* 0x001e240000000a00 */
[----:B0-----:R-:W-:-:S04]  /*0500*/  @P3 IADD3 R14, P1, PT, R5, R14, RZ ;  /* 0x0000000e050e3210 */ /* 0x001fc80007f3e0ff */
[----:B------:R-:W-:-:S05]  /*0510*/  @P3 LEA.HI.X.SX32 R15, R5, R15, 0x1, P1 ;  /* 0x0000000f050f3211 */ /* 0x000fca00008f0eff */
[----:B------:R0:W3:Y:S01]  /*0520*/  @P3 LDG.E.U8 R29, desc[UR6][R14.64] ;  /* 0x000000060e1d3981 */ /* 0x0000e2000c1e1100 */
[----:B------:R-:W-:-:S04]  /*0530*/  ISETP.GE.AND P1, PT, R30, UR5, PT ;  /* 0x000000051e007c0c */ /* 0x000fc8000bf26270 */
[----:B------:R-:W-:-:S04]  /*0540*/  ISETP.GT.AND P1, PT, R30, -0x1, !P1 ;  /* 0xffffffff1e00780c */ /* 0x000fc80004f24270 */
[----:B------:R-:W-:-:S13]  /*0550*/  PLOP3.LUT P1, PT, P0, P1, PT, 0x80, 0x8 ;  /* 0x000000000008781c */ /* 0x000fda0000723070 */
[----:B0-----:R-:W0:Y:S01]  /*0560*/  @P1 LDC.64 R14, c[0x0][0x380] ;  /* 0x0000e000ff0e1b82 */ /* 0x001e220000000a00 */
[----:B------:R-:W-:Y:S02]  /*0570*/  VIADD R30, R3, 0x3 ;  /* 0x00000003031e7836 */ /* 0x000fe40000000000 */
[----:B--2---:R-:W-:Y:S01]  /*0580*/  @P2 IMAD.IADD R2, R2, 0x1, R27 ;  /* 0x0000000102022824 */ /* 0x004fe200078e021b */
[----:B0-----:R-:W-:-:S04]  /*0590*/  @P1 IADD3 R14, P2, PT, R6, R14, RZ ;  /* 0x0000000e060e1210 */ /* 0x001fc80007f5e0ff */
[----:B------:R-:W-:Y:S02]  /*05a0*/  @P1 LEA.HI.X.SX32 R15, R6, R15, 0x1, P2 ;  /* 0x0000000f060f1211 */ /* 0x000fe400010f0eff */
[----:B------:R-:W-:-:S03]  /*05b0*/  ISETP.GE.AND P2, PT, R30, UR5, PT ;  /* 0x000000051e007c0c */ /* 0x000fc6000bf46270 */
[----:B------:R0:W2:Y:S01]  /*05c0*/  @P1 LDG.E.U8 R27, desc[UR6][R14.64] ;  /* 0x000000060e1b1981 */ /* 0x0000a2000c1e1100 */
[----:B------:R-:W-:-:S04]  /*05d0*/  ISETP.GT.AND P2, PT, R30, -0x1, !P2 ;  /* 0xffffffff1e00780c */ /* 0x000fc80005744270 */
[----:B------:R-:W-:-:S13]  /*05e0*/  PLOP3.LUT P2, PT, P0, P2, PT, 0x80, 0x8 ;  /* 0x000000000008781c */ /* 0x000fda0000745070 */
[----:B0-----:R-:W0:Y:S01]  /*05f0*/  @P2 LDC.64 R14, c[0x0][0x380] ;  /* 0x0000e000ff0e2b82 */ /* 0x001e220000000a00 */
[----:B------:R-:W-:Y:S02]  /*0600*/  VIADD R30, R3, 0x4 ;  /* 0x00000004031e7836 */ /* 0x000fe40000000000 */
[----:B---3--:R-:W-:Y:S01]  /*0610*/  @P3 IMAD.IADD R2, R2, 0x1, R29 ;  /* 0x0000000102023824 */ /* 0x008fe200078e021d */
[----:B0-----:R-:W-:-:S04]  /*0620*/  @P2 IADD3 R14, P3, PT, R7, R14, RZ ;  /* 0x0000000e070e2210 */ /* 0x001fc80007f7e0ff */
[----:B------:R-:W-:Y:S02]  /*0630*/  @P2 LEA.HI.X.SX32 R15, R7, R15, 0x1, P3 ;  /* 0x0000000f070f2211 */ /* 0x000fe400018f0eff */
[----:B------:R-:W-:-:S03]  /*0640*/  ISETP.GE.AND P3, PT, R30, UR5, PT ;  /* 0x000000051e007c0c */ /* 0x000fc6000bf66270 */
[----:B------:R0:W3:Y:S01]  /*0650*/  @P2 LDG.E.U8 R29, desc[UR6][R14.64] ;  /* 0x000000060e1d2981 */ /* 0x0000e2000c1e1100 */
[----:B------:R-:W-:-:S04]  /*0660*/  ISETP.GT.AND P3, PT, R30, -0x1, !P3 ;  /* 0xffffffff1e00780c */ /* 0x000fc80005f64270 */
[----:B------:R-:W-:-:S13]  /*0670*/  PLOP3.LUT P3, PT, P0, P3, PT, 0x80, 0x8 ;  /* 0x000000000008781c */ /* 0x000fda0000767070 */
[----:B0-----:R-:W0:Y:S02]  /*0680*/  @P3 LDC.64 R14, c[0x0][0x380] ;  /* 0x0000e000ff0e3b82 */ /* 0x001e240000000a00 */
[----:B0-----:R-:W-:-:S04]  /*0690*/  @P3 IADD3 R14, P4, PT, R8, R14, RZ ;  /* 0x0000000e080e3210 */ /* 0x001fc80007f9e0ff */
[----:B------:R-:W-:-:S05]  /*06a0*/  @P3 LEA.HI.X.SX32 R15, R8, R15, 0x1, P4 ;  /* 0x0000000f080f3211 */ /* 0x000fca00020f0eff */
[----:B------:R0:W4:Y:S01]  /*06b0*/  @P3 LDG.E.U8 R31, desc[UR6][R14.64] ;  /* 0x000000060e1f3981 */ /* 0x000122000c1e1100 */
[----:B------:R-:W-:-:S05]  /*06c0*/  VIADD R30, R3, 0x5 ;  /* 0x00000005031e7836 */ /* 0x000fca0000000000 */
[----:B------:R-:W-:-:S04]  /*06d0*/  ISETP.GE.AND P4, PT, R30, UR5, PT ;  /* 0x000000051e007c0c */ /* 0x000fc8000bf86270 */
[----:B------:R-:W-:-:S04]  /*06e0*/  ISETP.GT.AND P4, PT, R30, -0x1, !P4 ;  /* 0xffffffff1e00780c */ /* 0x000fc80006784270 */
[----:B------:R-:W-:-:S13]  /*06f0*/  PLOP3.LUT P4, PT, P0, P4, PT, 0x80, 0x8 ;  /* 0x000000000008781c */ /* 0x000fda0000789070 */
[----:B0-----:R-:W0:Y:S02]  /*0700*/  @P4 LDC.64 R14, c[0x0][0x380] ;  /* 0x0000e000ff0e4b82 */ /* 0x001e240000000a00 */
[----:B0-----:R-:W-:-:S04]  /*0710*/  @P4 IADD3 R14, P5, PT, R9, R14, RZ ;  /* 0x0000000e090e4210 */ /* 0x001fc80007fbe0ff */
[----:B------:R-:W-:-:S05]  /*0720*/  @P4 LEA.HI.X.SX32 R15, R9, R15, 0x1, P5 ;  /* 0x0000000f090f4211 */ /* 0x000fca00028f0eff */
[----:B------:R0:W5:Y:S01]  /*0730*/  @P4 LDG.E.U8 R30, desc[UR6][R14.64] ;  /* 0x000000060e1e4981 */ /* 0x000162000c1e1100 */
[----:B--2---:R-:W-:Y:S01]  /*0740*/  @P1 IMAD.IADD R2, R2, 0x1, R27 ;  /* 0x0000000102021824 */ /* 0x004fe200078e021b */
[----:B------:R-:W-:Y:S02]  /*0750*/  P2R R27, PR, RZ, 0x2 ;  /* 0x00000002ff1b7803 */ /* 0x000fe40000000000 */
[----:B------:R-:W-:-:S04]  /*0760*/  ISETP.NE.AND P1, PT, R28, RZ, PT ;  /* 0x000000ff1c00720c */ /* 0x000fc80003f25270 */
[----:B------:R-:W-:Y:S02]  /*0770*/  P2R R28, PR, RZ, 0x2 ;  /* 0x00000002ff1c7803 */ /* 0x000fe40000000000 */
[----:B------:R-:W-:-:S04]  /*0780*/  ISETP.NE.AND P1, PT, R26, RZ, PT ;  /* 0x000000ff1a00720c */ /* 0x000fc80003f25270 */
[----:B------:R-:W-:Y:S01]  /*0790*/  P2R R26, PR, RZ, 0x2 ;  /* 0x00000002ff1a7803 */ /* 0x000fe20000000000 */
[----:B---3--:R-:W-:Y:S02]  /*07a0*/  @P2 IMAD.IADD R2, R2, 0x1, R29 ;  /* 0x0000000102022824 */ /* 0x008fe400078e021d */
[----:B------:R-:W-:-:S05]  /*07b0*/  VIADD R29, R3, 0x6 ;  /* 0x00000006031d7836 */ /* 0x000fca0000000000 */
[----:B------:R-:W-:-:S04]  /*07c0*/  ISETP.GE.AND P5, PT, R29, UR5, PT ;  /* 0x000000051d007c0c */ /* 0x000fc8000bfa6270 */
[----:B------:R-:W-:-:S04]  /*07d0*/  ISETP.GT.AND P5, PT, R29, -0x1, !P5 ;  /* 0xffffffff1d00780c */ /* 0x000fc80006fa4270 */
[----:B------:R-:W-:-:S13]  /*07e0*/  PLOP3.LUT P5, PT, P0, P5, PT, 0x80, 0x8 ;  /* 0x000000000008781c */ /* 0x000fda00007ab070 */
[----:B0-----:R-:W0:Y:S01]  /*07f0*/  @P5 LDC.64 R14, c[0x0][0x380] ;  /* 0x0000e000ff0e5b82 */ /* 0x001e220000000a00 */
[----:B----4-:R-:W-:Y:S01]  /*0800*/  @P3 IMAD.IADD R2, R2, 0x1, R31 ;  /* 0x0000000102023824 */ /* 0x010fe200078e021f */
[----:B0-----:R-:W-:Y:S01]  /*0810*/  @P5 IADD3 R14, P6, PT, R10, R14, RZ ;  /* 0x0000000e0a0e5210 */ /* 0x001fe20007fde0ff */
[----:B------:R-:W-:-:S03]  /*0820*/  VIADD R31, R3, 0x7 ;  /* 0x00000007031f7836 */ /* 0x000fc60000000000 */
[----:B------:R-:W-:Y:S02]  /*0830*/  @P5 LEA.HI.X.SX32 R15, R10, R15, 0x1, P6 ;  /* 0x0000000f0a0f5211 */ /* 0x000fe400030f0eff */
[----:B------:R-:W-:-:S03]  /*0840*/  ISETP.GE.AND P6, PT, R31, UR5, PT ;  /* 0x000000051f007c0c */ /* 0x000fc6000bfc6270 */
[----:B------:R0:W2:Y:S01]  /*0850*/  @P5 LDG.E.U8 R29, desc[UR6][R14.64] ;  /* 0x000000060e1d5981 */ /* 0x0000a2000c1e1100 */
[----:B------:R-:W-:-:S04]  /*0860*/  ISETP.GT.AND P6, PT, R31, -0x1, !P6 ;  /* 0xffffffff1f00780c */ /* 0x000fc800077c4270 */
[----:B------:R-:W-:-:S13]  /*0870*/  PLOP3.LUT P6, PT, P0, P6, PT, 0x80, 0x8 ;  /* 0x000000000008781c */ /* 0x000fda00007cd070 */
[----:B0-----:R-:W0:Y:S02]  /*0880*/  @P6 LDC.64 R14, c[0x0][0x380] ;  /* 0x0000e000ff0e6b82 */ /* 0x001e240000000a00 */
[----:B0-----:R-:W-:-:S04]  /*0890*/  @P6 IADD3 R14, P1, PT, R11, R14, RZ ;  /* 0x0000000e0b0e6210 */ /* 0x001fc80007f3e0ff */
[----:B------:R-:W-:-:S06]  /*08a0*/  @P6 LEA.HI.X.SX32 R15, R11, R15, 0x1, P1 ;  /* 0x0000000f0b0f6211 */ /* 0x000fcc00008f0eff */
[----:B------:R0:W3:Y:S01]  /*08b0*/  @P6 LDG.E.U8 R15, desc[UR6][R14.64] ;  /* 0x000000060e0f6981 */ /* 0x0000e2000c1e1100 */
[----:B------:R-:W-:Y:S01]  /*08c0*/  ISETP.NE.AND P1, PT, R26, RZ, PT ;  /* 0x000000ff1a00720c */ /* 0x000fe20003f25270 */
[----:B------:R-:W-:Y:S01]  /*08d0*/  VIADD R13, R13, 0x8 ;  /* 0x000000080d0d7836 */ /* 0x000fe20000000000 */
[----:B0-----:R-:W0:Y:S11]  /*08e0*/  LDC R14, c[0x0][0x390] ;  /* 0x0000e400ff0e7b82 */ /* 0x001e360000000800 */
[----:B------:R-:W-:Y:S01]  /*08f0*/  @P1 VIADD R0, R0, 0x1 ;  /* 0x0000000100001836 */ /* 0x000fe20000000000 */
[----:B------:R-:W-:-:S13]  /*0900*/  ISETP.NE.AND P1, PT, R28, RZ, PT ;  /* 0x000000ff1c00720c */ /* 0x000fda0003f25270 */
[----:B------:R-:W-:Y:S01]  /*0910*/  @P1 VIADD R0, R0, 0x1 ;  /* 0x0000000100001836 */ /* 0x000fe20000000000 */
[----:B------:R-:W-:Y:S01]  /*0920*/  ISETP.NE.AND P1, PT, R27, RZ, PT ;  /* 0x000000ff1b00720c */ /* 0x000fe20003f25270 */
[----:B-----5:R-:W-:-:S12]  /*0930*/  @P4 IMAD.IADD R2, R2, 0x1, R30 ;  /* 0x0000000102024824 */ /* 0x020fd800078e021e */
[----:B------:R-:W-:Y:S01]  /*0940*/  @P1 VIADD R0, R0, 0x1 ;  /* 0x0000000100001836 */ /* 0x000fe20000000000 */
[----:B------:R-:W-:-:S03]  /*0950*/  ISETP.NE.AND P1, PT, R13, RZ, PT ;  /* 0x000000ff0d00720c */ /* 0x000fc60003f25270 */
[----:B------:R-:W-:-:S04]  /*0960*/  @P2 VIADD R0, R0, 0x1 ;  /* 0x0000000100002836 */ /* 0x000fc80000000000 */
[----:B------:R-:W-:-:S04]  /*0970*/  @P3 VIADD R0, R0, 0x1 ;  /* 0x0000000100003836 */ /* 0x000fc80000000000 */
[----:B------:R-:W-:-:S04]  /*0980*/  @P4 VIADD R0, R0, 0x1 ;  /* 0x0000000100004836 */ /* 0x000fc80000000000 */
[----:B------:R-:W-:Y:S02]  /*0990*/  @P5 VIADD R0, R0, 0x1 ;  /* 0x0000000100005836 */ /* 0x000fe40000000000 */
[----:B------:R-:W-:Y:S02]  /*09a0*/  VIADD R4, R4, 0x8 ;  /* 0x0000000804047836 */ /* 0x000fe40000000000 */
[----:B------:R-:W-:Y:S02]  /*09b0*/  VIADD R3, R3, 0x8 ;  /* 0x0000000803037836 */ /* 0x000fe40000000000 */
[C---:B0-----:R-:W-:Y:S02]  /*09c0*/  IMAD R12, R14.reuse, 0x8, R12 ;  /* 0x000000080e0c7824 */ /* 0x041fe400078e020c */
[C---:B------:R-:W-:Y:S02]  /*09d0*/  IMAD R5, R14.reuse, 0x8, R5 ;  /* 0x000000080e057824 */ /* 0x040fe400078e0205 */
[----:B------:R-:W-:-:S02]  /*09e0*/  IMAD R6, R14, 0x8, R6 ;  /* 0x000000080e067824 */ /* 0x000fc400078e0206 */
[C---:B------:R-:W-:Y:S02]  /*09f0*/  IMAD R7, R14.reuse, 0x8, R7 ;  /* 0x000000080e077824 */ /* 0x040fe400078e0207 */
[C---:B------:R-:W-:Y:S02]  /*0a00*/  IMAD R8, R14.reuse, 0x8, R8 ;  /* 0x000000080e087824 */ /* 0x040fe400078e0208 */
[C---:B------:R-:W-:Y:S02]  /*0a10*/  IMAD R9, R14.reuse, 0x8, R9 ;  /* 0x000000080e097824 */ /* 0x040fe400078e0209 */
[C---:B------:R-:W-:Y:S02]  /*0a20*/  IMAD R10, R14.reuse, 0x8, R10 ;  /* 0x000000080e0a7824 */ /* 0x040fe400078e020a */
[----:B------:R-:W-:Y:S02]  /*0a30*/  IMAD R11, R14, 0x8, R11 ;  /* 0x000000080e0b7824 */ /* 0x000fe400078e020b */
[----:B------:R-:W-:-:S02]  /*0a40*/  @P6 VIADD R0, R0, 0x1 ;  /* 0x0000000100006836 */ /* 0x000fc40000000000 */
[----:B--2---:R-:W-:-:S04]  /*0a50*/  @P5 IMAD.IADD R2, R2, 0x1, R29 ;  /* 0x0000000102025824 */ /* 0x004fc800078e021d */
[----:B---3--:R-:W-:Y:S01]  /*0a60*/  @P6 IMAD.IADD R2, R2, 0x1, R15 ;  /* 0x0000000102026824 */ /* 0x008fe200078e020f */
[----:B------:R-:W-:Y:S06]  /*0a70*/  @P1 BRA `(.L_x_2) ;  /* 0xfffffff800641947 */ /* 0x000fec000383ffff */
[----:B------:R-:W-:-:S07]  /*0a80*/  VIADD R10, R4, 0xfffffffd ;  /* 0xfffffffd040a7836 */ /* 0x000fce0000000000 */
.L_x_1:
[----:B------:R-:W0:Y:S02]  /*0a90*/  LDC R3, c[0x0][0x398] ;  /* 0x0000e600ff037b82 */ /* 0x000e240000000800 */
[----:B0-----:R-:W-:-:S04]  /*0aa0*/  LEA.HI R3, R3, R3, RZ, 0x1 ;  /* 0x0000000303037211 */ /* 0x001fc800078f08ff */
[----:B------:R-:W-:-:S04]  /*0ab0*/  SHF.R.S32.HI R3, RZ, 0x1, R3 ;  /* 0x00000001ff037819 */ /* 0x000fc80000011403 */
[----:B------:R-:W-:-:S05]  /*0ac0*/  IABS R4, R3 ;  /* 0x0000000300047213 */ /* 0x000fca0000000000 */
[----:B------:R-:W-:-:S04]  /*0ad0*/  IMAD.IADD R11, R3, 0x1, R4 ;  /* 0x00000001030b7824 */ /* 0x000fc800078e0204 */
[----:B------:R-:W-:-:S05]  /*0ae0*/  VIADD R4, R11, 0x1 ;  /* 0x000000010b047836 */ /* 0x000fca0000000000 */
[----:B------:R-:W-:-:S04]  /*0af0*/  LOP3.LUT R4, R4, 0x7, RZ, 0xc0, !PT ;  /* 0x0000000704047812 */ /* 0x000fc800078ec0ff */
[----:B------:R-:W-:-:S13]  /*0b00*/  ISETP.NE.AND P1, PT, R4, RZ, PT ;  /* 0x000000ff0400720c */ /* 0x000fda0003f25270 */
[----:B------:R-:W-:Y:S05]  /*0b10*/  @!P1 BRA `(.L_x_3) ;  /* 0x00000004008c9947 */ /* 0x000fea0003800000 */
[----:B------:R-:W-:-:S05]  /*0b20*/  VIADD R4, R4, 0xffffffff ;  /* 0xffffffff04047836 */ /* 0x000fca0000000000 */
[----:B------:R-:W-:-:S13]  /*0b30*/  ISETP.GE.U32.AND P1, PT, R4, 0x3, PT ;  /* 0x000000030400780c */ /* 0x000fda0003f26070 */
[----:B------:R-:W-:Y:S05]  /*0b40*/  @!P1 BRA `(.L_x_4) ;  /* 0x0000000000bc9947 */ /* 0x000fea0003800000 */
[----:B------:R-:W0:Y:S01]  /*0b50*/  LDCU UR5, c[0x0][0x394] ;  /* 0x00007280ff0577ac */ /* 0x000e220008000800 */
[----:B------:R-:W-:Y:S02]  /*0b60*/  IMAD.IADD R12, R24, 0x1, R10 ;  /* 0x00000001180c7824 */ /* 0x000fe400078e020a */
[----:B------:R-:W-:Y:S02]  /*0b70*/  VIADD R9, R25, UR4 ;  /* 0x0000000419097c36 */ /* 0x000fe40008000000 */
[C---:B------:R-:W-:Y:S02]  /*0b80*/  VIADD R13, R12.reuse, 0x1 ;  /* 0x000000010c0d7836 */ /* 0x040fe40000000000 */
[C---:B------:R-:W-:Y:S02]  /*0b90*/  VIADD R26, R12.reuse, 0x2 ;  /* 0x000000020c1a7836 */ /* 0x040fe40000000000 */
[C---:B------:R-:W-:Y:S01]  /*0ba0*/  VIADD R15, R12.reuse, 0x3 ;  /* 0x000000030c0f7836 */ /* 0x040fe20000000000 */
[----:B0-----:R-:W-:-:S02]  /*0bb0*/  ISETP.GE.AND P1, PT, R12, UR5, PT ;  /* 0x000000050c007c0c */ /* 0x001fc4000bf26270 */
[C---:B------:R-:W-:Y:S02]  /*0bc0*/  ISETP.GE.AND P2, PT, R13.reuse, UR5, PT ;  /* 0x000000050d007c0c */ /* 0x040fe4000bf46270 */
[----:B------:R-:W-:Y:S02]  /*0bd0*/  ISETP.GT.AND P1, PT, R12, -0x1, !P1 ;  /* 0xffffffff0c00780c */ /* 0x000fe40004f24270 */
[----:B------:R-:W-:Y:S02]  /*0be0*/  ISETP.GT.AND P2, PT, R13, -0x1, !P2 ;  /* 0xffffffff0d00780c */ /* 0x000fe40005744270 */
[----:B------:R-:W-:Y:S02]  /*0bf0*/  PLOP3.LUT P1, PT, P0, P1, PT, 0x80, 0x8 ;  /* 0x000000000008781c */ /* 0x000fe40000723070 */
[----:B------:R-:W-:Y:S02]  /*0c00*/  PLOP3.LUT P2, PT, P0, P2, PT, 0x80, 0x8 ;  /* 0x000000000008781c */ /* 0x000fe40000745070 */
[----:B------:R-:W-:-:S02]  /*0c10*/  ISETP.GE.AND P3, PT, R26, UR5, PT ;  /* 0x000000051a007c0c */ /* 0x000fc4000bf66270 */
[C---:B------:R-:W-:Y:S02]  /*0c20*/  ISETP.GE.AND P4, PT, R15.reuse, UR5, PT ;  /* 0x000000050f007c0c */ /* 0x040fe4000bf86270 */
[----:B------:R-:W-:Y:S02]  /*0c30*/  ISETP.GT.AND P3, PT, R26, -0x1, !P3 ;  /* 0xffffffff1a00780c */ /* 0x000fe40005f64270 */
[----:B------:R-:W-:Y:S02]  /*0c40*/  ISETP.GT.AND P4, PT, R15, -0x1, !P4 ;  /* 0xffffffff0f00780c */ /* 0x000fe40006784270 */
[----:B------:R-:W-:Y:S01]  /*0c50*/  PLOP3.LUT P3, PT, P0, P3, PT, 0x80, 0x8 ;  /* 0x000000000008781c */ /* 0x000fe20000767070 */
[----:B------:R-:W0:Y:S01]  /*0c60*/  @P1 LDC.64 R6, c[0x0][0x380] ;  /* 0x0000e000ff061b82 */ /* 0x000e220000000a00 */
[----:B------:R-:W-:Y:S01]  /*0c70*/  PLOP3.LUT P4, PT, P0, P4, PT, 0x80, 0x8 ;  /* 0x000000000008781c */ /* 0x000fe20000789070 */
[-CC-:B------:R-:W-:Y:S02]  /*0c80*/  @P1 IMAD R12, R12, R14.reuse, R9.reuse ;  /* 0x0000000e0c0c1224 */ /* 0x180fe400078e0209 */
[----:B------:R-:W-:-:S04]  /*0c90*/  @P2 IMAD R13, R13, R14, R9 ;  /* 0x0000000e0d0d2224 */ /* 0x000fc800078e0209 */
[----:B------:R-:W1:Y:S04]  /*0ca0*/  @P2 LDC.64 R4, c[0x0][0x380] ;  /* 0x0000e000ff042b82 */ /* 0x000e680000000a00 */
[-CC-:B------:R-:W-:Y:S02]  /*0cb0*/  @P3 IMAD R26, R26, R14.reuse, R9.reuse ;  /* 0x0000000e1a1a3224 */ /* 0x180fe400078e0209 */
[----:B------:R-:W-:Y:S01]  /*0cc0*/  @P4 IMAD R15, R15, R14, R9 ;  /* 0x0000000e0f0f4224 */ /* 0x000fe200078e0209 */
[----:B0-----:R-:W-:-:S04]  /*0cd0*/  @P1 IADD3 R8, P5, PT, R12, R6, RZ ;  /* 0x000000060c081210 */ /* 0x001fc80007fbe0ff */
[----:B------:R-:W-:Y:S02]  /*0ce0*/  @P1 LEA.HI.X.SX32 R9, R12, R7, 0x1, P5 ;  /* 0x000000070c091211 */ /* 0x000fe400028f0eff */
[----:B------:R-:W0:Y:S01]  /*0cf0*/  @P3 LDC.64 R6, c[0x0][0x380] ;  /* 0x0000e000ff063b82 */ /* 0x000e220000000a00 */
[----:B-1----:R-:W-:-:S03]  /*0d00*/  @P2 IADD3 R12, P5, PT, R13, R4, RZ ;  /* 0x000000040d0c2210 */ /* 0x002fc60007fbe0ff */
[----:B------:R-:W2:Y:S01]  /*0d10*/  @P1 LDG.E.U8 R9, desc[UR6][R8.64] ;  /* 0x0000000608091981 */ /* 0x000ea2000c1e1100 */
[----:B------:R-:W-:-:S03]  /*0d20*/  @P2 LEA.HI.X.SX32 R13, R13, R5, 0x1, P5 ;  /* 0x000000050d0d2211 */ /* 0x000fc600028f0eff */
[----:B------:R-:W1:Y:S03]  /*0d30*/  @P4 LDC.64 R4, c[0x0][0x380] ;  /* 0x0000e000ff044b82 */ /* 0x000e660000000a00 */
[----:B------:R-:W3:Y:S01]  /*0d40*/  @P2 LDG.E.U8 R13, desc[UR6][R12.64] ;  /* 0x000000060c0d2981 */ /* 0x000ee2000c1e1100 */
[----:B0-----:R-:W-:-:S04]  /*0d50*/  @P3 IADD3 R6, P5, PT, R26, R6, RZ ;  /* 0x000000061a063210 */ /* 0x001fc80007fbe0ff */
[----:B------:R-:W-:Y:S02]  /*0d60*/  @P3 LEA.HI.X.SX32 R7, R26, R7, 0x1, P5 ;  /* 0x000000071a073211 */ /* 0x000fe400028f0eff */
[----:B-1----:R-:W-:-:S04]  /*0d70*/  @P4 IADD3 R4, P5, PT, R15, R4, RZ ;  /* 0x000000040f044210 */ /* 0x002fc80007fbe0ff */
[----:B------:R-:W4:Y:S01]  /*0d80*/  @P3 LDG.E.U8 R7, desc[UR6][R6.64] ;  /* 0x0000000606073981 */ /* 0x000f22000c1e1100 */
[----:B------:R-:W-:-:S06]  /*0d90*/  @P4 LEA.HI.X.SX32 R5, R15, R5, 0x1, P5 ;  /* 0x000000050f054211 */ /* 0x000fcc00028f0eff */
[----:B------:R-:W5:Y:S01]  /*0da0*/  @P4 LDG.E.U8 R5, desc[UR6][R4.64] ;  /* 0x0000000604054981 */ /* 0x000f62000c1e1100 */
[----:B------:R-:W-:-:S04]  /*0db0*/  @P1 VIADD R0, R0, 0x1 ;  /* 0x0000000100001836 */ /* 0x000fc80000000000 */
[----:B------:R-:W-:-:S04]  /*0dc0*/  @P2 VIADD R0, R0, 0x1 ;  /* 0x0000000100002836 */ /* 0x000fc80000000000 */
[----:B------:R-:W-:Y:S02]  /*0dd0*/  @P3 VIADD R0, R0, 0x1 ;  /* 0x0000000100003836 */ /* 0x000fe40000000000 */
[----:B------:R-:W-:Y:S02]  /*0de0*/  VIADD R10, R10, 0x4 ;  /* 0x000000040a0a7836 */ /* 0x000fe40000000000 */
[----:B------:R-:W-:Y:S02]  /*0df0*/  @P4 VIADD R0, R0, 0x1 ;  /* 0x0000000100004836 */ /* 0x000fe40000000000 */
[----:B--2---:R-:W-:-:S04]  /*0e00*/  @P1 IMAD.IADD R2, R2, 0x1, R9 ;  /* 0x0000000102021824 */ /* 0x004fc800078e0209 */
[----:B---3--:R-:W-:-:S04]  /*0e10*/  @P2 IMAD.IADD R2, R2, 0x1, R13 ;  /* 0x0000000102022824 */ /* 0x008fc800078e020d */
[----:B----4-:R-:W-:-:S04]  /*0e20*/  @P3 IMAD.IADD R2, R2, 0x1, R7 ;  /* 0x0000000102023824 */ /* 0x010fc800078e0207 */
[----:B-----5:R-:W-:-:S07]  /*0e30*/  @P4 IMAD.IADD R2, R2, 0x1, R5 ;  /* 0x0000000102024824 */ /* 0x020fce00078e0205 */
.L_x_4:
[----:B------:R-:W-:-:S05]  /*0e40*/  VIADD R4, R11, 0x1 ;  /* 0x000000010b047836 */ /* 0x000fca0000000000 */
[----:B------:R-:W-:-:S13]  /*0e50*/  LOP3.LUT P1, R4, R4, 0x3, RZ, 0xc0, !PT ;  /* 0x0000000304047812 */ /* 0x000fda000782c0ff */
[----:B------:R-:W-:Y:S05]  /*0e60*/  @!P1 BRA `(.L_x_3) ;  /* 0x0000000000b89947 */ /* 0x000fea0003800000 */
[----:B------:R-:W-:Y:S02]  /*0e70*/  ISETP.NE.AND P1, PT, R4, 0x1, PT ;  /* 0x000000010400780c */ /* 0x000fe40003f25270 */
[----:B------:R-:W-:-:S04]  /*0e80*/  LOP3.LUT R11, R11, 0x1, RZ, 0xc0, !PT ;  /* 0x000000010b0b7812 */ /* 0x000fc800078ec0ff */
[----:B------:R-:W-:-:S07]  /*0e90*/  ISETP.NE.U32.AND P3, PT, R11, 0x1, PT ;  /* 0x000000010b00780c */ /* 0x000fce0003f65070 */
[----:B------:R-:W-:Y:S06]  /*0ea0*/  @!P1 BRA `(.L_x_5) ;  /* 0x0000000000649947 */ /* 0x000fec0003800000 */
[----:B------:R-:W0:Y:S01]  /*0eb0*/  LDCU UR5, c[0x0][0x394] ;  /* 0x00007280ff0577ac */ /* 0x000e220008000800 */
[----:B------:R-:W-:Y:S02]  /*0ec0*/  IMAD.IADD R11, R24, 0x1, R10 ;  /* 0x00000001180b7824 */ /* 0x000fe400078e020a */
[----:B------:R-:W-:Y:S02]  /*0ed0*/  VIADD R12, R25, UR4 ;  /* 0x00000004190c7c36 */ /* 0x000fe40008000000 */
[C---:B------:R-:W-:Y:S01]  /*0ee0*/  VIADD R9, R11.reuse, 0x1 ;  /* 0x000000010b097836 */ /* 0x040fe20000000000 */
[----:B0-----:R-:W-:-:S04]  /*0ef0*/  ISETP.GE.AND P1, PT, R11, UR5, PT ;  /* 0x000000050b007c0c */ /* 0x001fc8000bf26270 */
[----:B------:R-:W-:Y:S02]  /*0f00*/  ISETP.GE.AND P2, PT, R9, UR5, PT ;  /* 0x0000000509007c0c */ /* 0x000fe4000bf46270 */
[----:B------:R-:W-:Y:S02]  /*0f10*/  ISETP.GT.AND P1, PT, R11, -0x1, !P1 ;  /* 0xffffffff0b00780c */ /* 0x000fe40004f24270 */
[----:B------:R-:W-:Y:S02]  /*0f20*/  ISETP.GT.AND P2, PT, R9, -0x1, !P2 ;  /* 0xffffffff0900780c */ /* 0x000fe40005744270 */
[----:B------:R-:W-:Y:S02]  /*0f30*/  PLOP3.LUT P1, PT, P0, P1, PT, 0x80, 0x8 ;  /* 0x000000000008781c */ /* 0x000fe40000723070 */
[----:B------:R-:W-:-:S11]  /*0f40*/  PLOP3.LUT P2, PT, P0, P2, PT, 0x80, 0x8 ;  /* 0x000000000008781c */ /* 0x000fd60000745070 */
[----:B------:R-:W0:Y:S01]  /*0f50*/  @P1 LDC.64 R4, c[0x0][0x380] ;  /* 0x0000e000ff041b82 */ /* 0x000e220000000a00 */
[-CC-:B------:R-:W-:Y:S02]  /*0f60*/  @P1 IMAD R8, R11, R14.reuse, R12.reuse ;  /* 0x0000000e0b081224 */ /* 0x180fe400078e020c */
[----:B------:R-:W-:-:S05]  /*0f70*/  @P2 IMAD R9, R9, R14, R12 ;  /* 0x0000000e09092224 */ /* 0x000fca00078e020c */
[----:B------:R-:W1:Y:S01]  /*0f80*/  @P2 LDC.64 R6, c[0x0][0x380] ;  /* 0x0000e000ff062b82 */ /* 0x000e620000000a00 */
[----:B0-----:R-:W-:-:S04]  /*0f90*/  @P1 IADD3 R4, P4, PT, R8, R4, RZ ;  /* 0x0000000408041210 */ /* 0x001fc80007f9e0ff */
[----:B------:R-:W-:Y:S02]  /*0fa0*/  @P1 LEA.HI.X.SX32 R5, R8, R5, 0x1, P4 ;  /* 0x0000000508051211 */ /* 0x000fe400020f0eff */
[----:B-1----:R-:W-:-:S04]  /*0fb0*/  @P2 IADD3 R6, P4, PT, R9, R6, RZ ;  /* 0x0000000609062210 */ /* 0x002fc80007f9e0ff */
[----:B------:R-:W2:Y:S01]  /*0fc0*/  @P1 LDG.E.U8 R5, desc[UR6][R4.64] ;  /* 0x0000000604051981 */ /* 0x000ea2000c1e1100 */
[----:B------:R-:W-:-:S06]  /*0fd0*/  @P2 LEA.HI.X.SX32 R7, R9, R7, 0x1, P4 ;  /* 0x0000000709072211 */ /* 0x000fcc00020f0eff */
[----:B------:R-:W3:Y:S01]  /*0fe0*/  @P2 LDG.E.U8 R7, desc[UR6][R6.64] ;  /* 0x0000000606072981 */ /* 0x000ee2000c1e1100 */
[----:B------:R-:W-:Y:S02]  /*0ff0*/  @P1 VIADD R0, R0, 0x1 ;  /* 0x0000000100001836 */ /* 0x000fe40000000000 */
[----:B------:R-:W-:Y:S02]  /*1000*/  VIADD R10, R10, 0x2 ;  /* 0x000000020a0a7836 */ /* 0x000fe40000000000 */
[----:B------:R-:W-:Y:S02]  /*1010*/  @P2 VIADD R0, R0, 0x1 ;  /* 0x0000000100002836 */ /* 0x000fe40000000000 */
[----:B--2---:R-:W-:-:S04]  /*1020*/  @P1 IMAD.IADD R2, R2, 0x1, R5 ;  /* 0x0000000102021824 */ /* 0x004fc800078e0205 */
[----:B---3--:R-:W-:-:S07]  /*1030*/  @P2 IMAD.IADD R2, R2, 0x1, R7 ;  /* 0x0000000102022824 */ /* 0x008fce00078e0207 */
.L_x_5:
[----:B------:R-:W-:Y:S05]  /*1040*/  @!P3 BRA `(.L_x_3) ;  /* 0x000000000040b947 */ /* 0x000fea0003800000 */
[----:B------:R-:W0:Y:S01]  /*1050*/  LDCU UR5, c[0x0][0x394] ;  /* 0x00007280ff0577ac */ /* 0x000e220008000800 */
[----:B------:R-:W-:Y:S01]  /*1060*/  IMAD.IADD R5, R24, 0x1, R10 ;  /* 0x0000000118057824 */ /* 0x000fe200078e020a */
[----:B------:R-:W-:Y:S04]  /*1070*/  BSSY.RECONVERGENT B0, `(.L_x_3) ;  /* 0x000000d000007945 */ /* 0x000fe80003800200 */
[----:B0-----:R-:W-:-:S04]  /*1080*/  ISETP.GE.AND P1, PT, R5, UR5, PT ;  /* 0x0000000505007c0c */ /* 0x001fc8000bf26270 */
[----:B------:R-:W-:-:S04]  /*1090*/  ISETP.GT.AND P1, PT, R5, -0x1, !P1 ;  /* 0xffffffff0500780c */ /* 0x000fc80004f24270 */
[----:B------:R-:W-:-:S13]  /*10a0*/  PLOP3.LUT P1, PT, P0, P1, PT, 0x80, 0x8 ;  /* 0x000000000008781c */ /* 0x000fda0000723070 */
[----:B------:R-:W-:Y:S05]  /*10b0*/  @!P1 BRA `(.L_x_6) ;  /* 0x0000000000209947 */ /* 0x000fea0003800000 */
[----:B------:R-:W0:Y:S01]  /*10c0*/  LDCU.64 UR8, c[0x0][0x380] ;  /* 0x00007000ff0877ac */ /* 0x000e220008000a00 */
[----:B------:R-:W-:-:S04]  /*10d0*/  VIADD R4, R25, UR4 ;  /* 0x0000000419047c36 */ /* 0x000fc80008000000 */
[----:B------:R-:W-:-:S05]  /*10e0*/  IMAD R5, R5, R14, R4 ;  /* 0x0000000e05057224 */ /* 0x000fca00078e0204 */
[----:B0-----:R-:W-:-:S04]  /*10f0*/  IADD3 R4, P0, PT, R5, UR8, RZ ;  /* 0x0000000805047c10 */ /* 0x001fc8000ff1e0ff */
[----:B------:R-:W-:-:S06]  /*1100*/  LEA.HI.X.SX32 R5, R5, UR9, 0x1, P0 ;  /* 0x0000000905057c11 */ /* 0x000fcc00080f0eff */
[----:B------:R-:W2:Y:S01]  /*1110*/  LDG.E.U8 R5, desc[UR6][R4.64] ;  /* 0x0000000604057981 */ /* 0x000ea2000c1e1100 */
[----:B------:R-:W-:Y:S02]  /*1120*/  VIADD R0, R0, 0x1 ;  /* 0x0000000100007836 */ /* 0x000fe40000000000 */
[----:B--2---:R-:W-:-:S07]  /*1130*/  IMAD.IADD R2, R2, 0x1, R5 ;  /* 0x0000000102027824 */ /* 0x004fce00078e0205 */
.L_x_6:
[----:B------:R-:W-:Y:S05]  /*1140*/  BSYNC.RECONVERGENT B0 ;  /* 0x0000000000007941 */ /* 0x000fea0003800200 */
.L_x_3:
[----:B------:R-:W-:-:S04]  /*1150*/  IABS R3, R3 ;  /* 0x0000000300037213 */ /* 0x000fc80000000000 */
[----:B------:R-:W-:Y:S01]  /*1160*/  ISETP.NE.AND P0, PT, R3, UR4, PT ;  /* 0x0000000403007c0c */ /* 0x000fe2000bf05270 */
[----:B------:R-:W-:-:S12]  /*1170*/  UIADD3 UR4, UPT, UPT, UR4, 0x1, URZ ;  /* 0x0000000104047890 */ /* 0x000fd8000fffe0ff */
[----:B------:R-:W-:Y:S05]  /*1180*/  @P0 BRA `(.L_x_7) ;  /* 0xfffffff000380947 */ /* 0x000fea000383ffff */
[----:B------:R-:W-:Y:S02]  /*1190*/  IABS R6, R0 ;  /* 0x0000000000067213 */ /* 0x000fe40000000000 */
[----:B------:R-:W-:Y:S02]  /*11a0*/  IABS R8, R2 ;  /* 0x0000000200087213 */ /* 0x000fe40000000000 */
[----:B------:R-:W0:Y:S01]  /*11b0*/  I2F.RP R3, R6 ;  /* 0x0000000600037306 */ /* 0x000e220000209400 */
[-C--:B------:R-:W-:Y:S02]  /*11c0*/  IABS R9, R0.reuse ;  /* 0x0000000000097213 */ /* 0x080fe40000000000 */
[----:B------:R-:W-:-:S04]  /*11d0*/  LOP3.LUT R2, R2, R0, RZ, 0x3c, !PT ;  /* 0x0000000002027212 */ /* 0x000fc800078e3cff */
[----:B------:R-:W-:Y:S01]  /*11e0*/  ISETP.GE.AND P2, PT, R2, RZ, PT ;  /* 0x000000ff0200720c */ /* 0x000fe20003f46270 */
[----:B0-----:R-:W0:Y:S02]  /*11f0*/  MUFU.RCP R3, R3 ;  /* 0x0000000300037308 */ /* 0x001e240000001000 */
[----:B0-----:R-:W-:Y:S02]  /*1200*/  VIADD R4, R3, 0xffffffe ;  /* 0x0ffffffe03047836 */ /* 0x001fe40000000000 */
[----:B------:R-:W-:-:S04]  /*1210*/  IMAD.MOV R3, RZ, RZ, -R9 ;  /* 0x000000ffff037224 */ /* 0x000fc800078e0a09 */
[----:B------:R0:W1:Y:S02]  /*1220*/  F2I.FTZ.U32.TRUNC.NTZ R5, R4 ;  /* 0x0000000400057305 */ /* 0x000064000021f000 */
[----:B0-----:R-:W-:Y:S02]  /*1230*/  IMAD.MOV.U32 R4, RZ, RZ, RZ ;  /* 0x000000ffff047224 */ /* 0x001fe400078e00ff */
[----:B-1----:R-:W-:-:S04]  /*1240*/  IMAD.MOV R7, RZ, RZ, -R5 ;  /* 0x000000ffff077224 */ /* 0x002fc800078e0a05 */
[----:B------:R-:W-:-:S04]  /*1250*/  IMAD R7, R7, R6, RZ ;  /* 0x0000000607077224 */ /* 0x000fc800078e02ff */
[----:B------:R-:W-:-:S06]  /*1260*/  IMAD.HI.U32 R5, R5, R7, R4 ;  /* 0x0000000705057227 */ /* 0x000fcc00078e0004 */
[----:B------:R-:W-:-:S04]  /*1270*/  IMAD.HI.U32 R5, R5, R8, RZ ;  /* 0x0000000805057227 */ /* 0x000fc800078e00ff */
[----:B------:R-:W-:-:S05]  /*1280*/  IMAD R3, R5, R3, R8 ;  /* 0x0000000305037224 */ /* 0x000fca00078e0208 */
[----:B------:R-:W-:-:S13]  /*1290*/  ISETP.GT.U32.AND P1, PT, R6, R3, PT ;  /* 0x000000030600720c */ /* 0x000fda0003f24070 */
[----:B------:R-:W-:Y:S02]  /*12a0*/  @!P1 IMAD.IADD R3, R3, 0x1, -R6 ;  /* 0x0000000103039824 */ /* 0x000fe400078e0a06 */
[----:B------:R-:W-:Y:S01]  /*12b0*/  @!P1 VIADD R5, R5, 0x1 ;  /* 0x0000000105059836 */ /* 0x000fe20000000000 */
[----:B------:R-:W-:Y:S02]  /*12c0*/  ISETP.NE.AND P1, PT, R0, RZ, PT ;  /* 0x000000ff0000720c */ /* 0x000fe40003f25270 */
[----:B------:R-:W-:-:S13]  /*12d0*/  ISETP.GE.U32.AND P0, PT, R3, R6, PT ;  /* 0x000000060300720c */ /* 0x000fda0003f06070 */
[----:B------:R-:W-:-:S04]  /*12e0*/  @P0 VIADD R5, R5, 0x1 ;  /* 0x0000000105050836 */ /* 0x000fc80000000000 */
[----:B------:R-:W-:Y:S01]  /*12f0*/  @!P2 IMAD.MOV R5, RZ, RZ, -R5 ;  /* 0x000000ffff05a224 */ /* 0x000fe200078e0a05 */
[----:B------:R-:W-:-:S07]  /*1300*/  @!P1 LOP3.LUT R5, RZ, R0, RZ, 0x33, !PT ;  /* 0x00000000ff059212 */ /* 0x000fce00078e33ff */
.L_x_0:
[----:B------:R-:W0:Y:S01]  /*1310*/  LDCU.128 UR8, c[0x0][0x380] ;  /* 0x00007000ff0877ac */ /* 0x000e220008000c00 */
[----:B------:R-:W-:Y:S01]  /*1320*/  IMAD R4, R24, R14, R25 ;  /* 0x0000000e18047224 */ /* 0x000fe200078e0219 */
[----:B------:R-:W1:Y:S04]  /*1330*/  LDCU UR4, c[0x0][0x39c] ;  /* 0x00007380ff0477ac */ /* 0x000e680008000800 */
[----:B------:R-:W-:Y:S02]  /*1340*/  SHF.R.S32.HI R6, RZ, 0x1f, R4 ;  /* 0x0000001fff067819 */ /* 0x000fe40000011404 */
[----:B0-----:R-:W-:-:S04]  /*1350*/  IADD3 R2, P0, PT, R4, UR8, RZ ;  /* 0x0000000804027c10 */ /* 0x001fc8000ff1e0ff */
[----:B------:R-:W-:-:S06]  /*1360*/  IADD3.X R3, PT, PT, R6, UR9, RZ, P0, !PT ;  /* 0x0000000906037c10 */ /* 0x000fcc00087fe4ff */
[----:B------:R-:W2:Y:S01]  /*1370*/  LDG.E.U8 R3, desc[UR6][R2.64] ;  /* 0x0000000602037981 */ /* 0x000ea2000c1e1100 */
[----:B-1----:R-:W-:Y:S01]  /*1380*/  VIADD R0, R5, -UR4 ;  /* 0x8000000405007c36 */ /* 0x002fe20008000000 */
[----:B------:R-:W-:-:S04]  /*1390*/  IADD3 R4, P1, PT, R4, UR10, RZ ;  /* 0x0000000a04047c10 */ /* 0x000fc8000ff3e0ff */
[----:B------:R-:W-:Y:S02]  /*13a0*/  IADD3.X R5, PT, PT, R6, UR11, RZ, P1, !PT ;  /* 0x0000000b06057c10 */ /* 0x000fe40008ffe4ff */
[----:B--2---:R-:W-:-:S04]  /*13b0*/  ISETP.GE.AND P0, PT, R0, R3, PT ;  /* 0x000000030000720c */ /* 0x004fc80003f06270 */
[----:B------:R-:W-:-:S05]  /*13c0*/  SEL R7, RZ, 0xffffffff, P0 ;  /* 0xffffffffff077807 */ /* 0x000fca0000000000 */
[----:B------:R-:W-:Y:S01]  /*13d0*/  STG.E.U8 desc[UR6][R4.64], R7 ;  /* 0x0000000704007986 */ /* 0x000fe2000c101106 */
[----:B------:R-:W-:Y:S05]  /*13e0*/  EXIT ;  /* 0x000000000000794d */ /* 0x000fea0003800000 */
.L_x_8:
[----:B------:R-:W-:-:S00]  /*13f0*/  BRA `(.L_x_8) ;  /* 0xfffffffc00fc7947 */ /* 0x000fc0000383ffff */
[----:B------:R-:W-:-:S00]  /*1400*/  NOP ;  /* 0x0000000000007918 */ /* 0x000fc00000000000 */
[----:B------:R-:W-:-:S00]  /*1410*/  NOP ;  /* 0x0000000000007918 */ /* 0x000fc00000000000 */
[----:B------:R-:W-:-:S00]  /*1420*/  NOP ;  /* 0x0000000000007918 */ /* 0x000fc00000000000 */
[----:B------:R-:W-:-:S00]  /*1430*/  NOP ;  /* 0x0000000000007918 */ /* 0x000fc00000000000 */
[----:B------:R-:W-:-:S00]  /*1440*/  NOP ;  /* 0x0000000000007918 */ /* 0x000fc00000000000 */
[----:B------:R-:W-:-:S00]  /*1450*/  NOP ;  /* 0x0000000000007918 */ /* 0x000fc00000000000 */
[----:B------:R-:W-:-:S00]  /*1460*/  NOP ;  /* 0x0000000000007918 */ /* 0x000fc00000000000 */
[----:B------:R-:W-:-:S00]  /*1470*/  NOP ;  /* 0x0000000000007918 */ /* 0x000fc00000000000 */
.L_x_9:


//--------------------- .nv.shared.reserved.0     --------------------------
	.section	.nv.shared.reserved.0,"aw",@nobits
	.weak		__nv_reservedSMEM_offset_0_alias
	.size		__nv_reservedSMEM_offset_0_alias, 0, 64
	.other		__nv_reservedSMEM_offset_0_alias,@"STO_CUDA_RESERVED_SHARED STV_DEFAULT"
__nv_reservedSMEM_offset_0_alias:
	.zero		0
	.zero		64


//--------------------- .nv.constant0._Z23adaptiveThresholdKernelPKhPhiiii --------------------------
	.section	.nv.constant0._Z23adaptiveThresholdKernelPKhPhiiii,"a",@progbits
	.sectionflags	@""
	.align	4
.nv.constant0._Z23adaptiveThresholdKernelPKhPhiiii:
	.zero		928


//--------------------- SYMBOLS --------------------------

	.type		.nv.reservedSmem.offset0,@object
	.size		.nv.reservedSmem.offset0,0x4
